	.headerflags	@"EF_CUDA_TEXMODE_UNIFIED EF_CUDA_64BIT_ADDRESS EF_CUDA_ACCELERATORS EF_CUDA_SM90 EF_CUDA_VIRTUAL_SM(EF_CUDA_SM90)"
	.elftype	@"ET_EXEC"


//--------------------- .nv.info                  --------------------------
	.section	.nv.info,"",@"SHT_CUDA_INFO"
	.align	4


	//----- nvinfo : EIATTR_REGCOUNT
	.align		4
        /*0000*/ 	.byte	0x04, 0x2f
        /*0002*/ 	.short	(.L_1 - .L_0)
	.align		4
.L_0:
        /*0004*/ 	.word	index@(triton_poi_fused_add_convolution_mul_neg_threshold_3)
        /*0008*/ 	.word	0x00000013


	//----- nvinfo : EIATTR_MIN_STACK_SIZE
	.align		4
.L_1:
        /*000c*/ 	.byte	0x04, 0x12
        /*000e*/ 	.short	(.L_3 - .L_2)
	.align		4
.L_2:
        /*0010*/ 	.word	index@(triton_poi_fused_add_convolution_mul_neg_threshold_3)
        /*0014*/ 	.word	0x00000000


	//----- nvinfo : EIATTR_FRAME_SIZE
	.align		4
.L_3:
        /*0018*/ 	.byte	0x04, 0x11
        /*001a*/ 	.short	(.L_5 - .L_4)
	.align		4
.L_4:
        /*001c*/ 	.word	index@(triton_poi_fused_add_convolution_mul_neg_threshold_3)
        /*0020*/ 	.word	0x00000000


	//----- nvinfo : EIATTR_MIN_STACK_SIZE
	.align		4
.L_5:
        /*0024*/ 	.byte	0x04, 0x12
        /*0026*/ 	.short	(.L_7 - .L_6)
	.align		4
.L_6:
        /*0028*/ 	.word	index@(triton_poi_fused_add_convolution_mul_neg_threshold_3)
        /*002c*/ 	.word	0x00000000
.L_7:


//--------------------- .nv.info.triton_poi_fused_add_convolution_mul_neg_threshold_3 --------------------------
	.section	.nv.info.triton_poi_fused_add_convolution_mul_neg_threshold_3,"",@"SHT_CUDA_INFO"
	.sectionflags	@""
	.align	4


	//----- nvinfo : EIATTR_CUDA_API_VERSION
	.align		4
        /*0000*/ 	.byte	0x04, 0x37
        /*0002*/ 	.short	(.L_9 - .L_8)
.L_8:
        /*0004*/ 	.word	0x0000007c


	//----- nvinfo : EIATTR_KPARAM_INFO
	.align		4
.L_9:
        /*0008*/ 	.byte	0x04, 0x17
        /*000a*/ 	.short	(.L_11 - .L_10)
.L_10:
        /*000c*/ 	.word	0x00000000
        /*0010*/ 	.short	0x0006
        /*0012*/ 	.short	0x0030
        /*0014*/ 	.byte	0x00, 0xf0, 0x11, 0x00


	//----- nvinfo : EIATTR_KPARAM_INFO
	.align		4
.L_11:
        /*0018*/ 	.byte	0x04, 0x17
        /*001a*/ 	.short	(.L_13 - .L_12)
.L_12:
        /*001c*/ 	.word	0x00000000
        /*0020*/ 	.short	0x0005
        /*0022*/ 	.short	0x0028
        /*0024*/ 	.byte	0x00, 0xf4, 0x21, 0x00


	//----- nvinfo : EIATTR_KPARAM_INFO
	.align		4
.L_13:
        /*0028*/ 	.byte	0x04, 0x17
        /*002a*/ 	.short	(.L_15 - .L_14)
.L_14:
        /*002c*/ 	.word	0x00000000
        /*0030*/ 	.short	0x0004
        /*0032*/ 	.short	0x0020
        /*0034*/ 	.byte	0x00, 0xf4, 0x21, 0x00


	//----- nvinfo : EIATTR_KPARAM_INFO
	.align		4
.L_15:
        /*0038*/ 	.byte	0x04, 0x17
        /*003a*/ 	.short	(.L_17 - .L_16)
.L_16:
        /*003c*/ 	.word	0x00000000
        /*0040*/ 	.short	0x0003
        /*0042*/ 	.short	0x0018
        /*0044*/ 	.byte	0x00, 0xf4, 0x21, 0x00


	//----- nvinfo : EIATTR_KPARAM_INFO
	.align		4
.L_17:
        /*0048*/ 	.byte	0x04, 0x17
        /*004a*/ 	.short	(.L_19 - .L_18)
.L_18:
        /*004c*/ 	.word	0x00000000
        /*0050*/ 	.short	0x0002
        /*0052*/ 	.short	0x0010
        /*0054*/ 	.byte	0x00, 0xf4, 0x21, 0x00


	//----- nvinfo : EIATTR_KPARAM_INFO
	.align		4
.L_19:
        /*0058*/ 	.byte	0x04, 0x17
        /*005a*/ 	.short	(.L_21 - .L_20)
.L_20:
        /*005c*/ 	.word	0x00000000
        /*0060*/ 	.short	0x0001
        /*0062*/ 	.short	0x0008
        /*0064*/ 	.byte	0x00, 0xf4, 0x21, 0x00


	//----- nvinfo : EIATTR_KPARAM_INFO
	.align		4
.L_21:
        /*0068*/ 	.byte	0x04, 0x17
        /*006a*/ 	.short	(.L_23 - .L_22)
.L_22:
        /*006c*/ 	.word	0x00000000
        /*0070*/ 	.short	0x0000
        /*0072*/ 	.short	0x0000
        /*0074*/ 	.byte	0x00, 0xf4, 0x21, 0x00


	//----- nvinfo : EIATTR_SPARSE_MMA_MASK
	.align		4
.L_23:
        /*0078*/ 	.byte	0x03, 0x50
        /*007a*/ 	.short	0x0000


	//----- nvinfo : EIATTR_MAXREG_COUNT
	.align		4
        /*007c*/ 	.byte	0x03, 0x1b
        /*007e*/ 	.short	0x00ff


	//----- nvinfo : EIATTR_EXIT_INSTR_OFFSETS
	.align		4
        /*0080*/ 	.byte	0x04, 0x1c
        /*0082*/ 	.short	(.L_25 - .L_24)


	//   ....[0]....
.L_24:
        /*0084*/ 	.word	0x000002f0


	//   ....[1]....
        /*0088*/ 	.word	0x00000310


	//----- nvinfo : EIATTR_REQNTID
	.align		4
.L_25:
        /*008c*/ 	.byte	0x04, 0x10
        /*008e*/ 	.short	(.L_27 - .L_26)
.L_26:
        /*0090*/ 	.word	0x00000080
        /*0094*/ 	.word	0x00000001
        /*0098*/ 	.word	0x00000001


	//----- nvinfo : EIATTR_CBANK_PARAM_SIZE
	.align		4
.L_27:
        /*009c*/ 	.byte	0x03, 0x19
        /*009e*/ 	.short	0x0034


	//----- nvinfo : EIATTR_PARAM_CBANK
	.align		4
        /*00a0*/ 	.byte	0x04, 0x0a
        /*00a2*/ 	.short	(.L_29 - .L_28)
	.align		4
.L_28:
        /*00a4*/ 	.word	index@(.nv.constant0.triton_poi_fused_add_convolution_mul_neg_threshold_3)
        /*00a8*/ 	.short	0x0210
        /*00aa*/ 	.short	0x0034


	//----- nvinfo : EIATTR_SW_WAR
	.align		4
.L_29:
        /*00ac*/ 	.byte	0x04, 0x36
        /*00ae*/ 	.short	(.L_31 - .L_30)
.L_30:
        /*00b0*/ 	.word	0x00000008
.L_31:


//--------------------- .nv.callgraph             --------------------------
	.section	.nv.callgraph,"",@"SHT_CUDA_CALLGRAPH"
	.align	4
	.sectionentsize	8
	.align		4
        /*0000*/ 	.word	0x00000000
	.align		4
        /*0004*/ 	.word	0xffffffff
	.align		4
        /*0008*/ 	.word	0x00000000
	.align		4
        /*000c*/ 	.word	0xfffffffe
	.align		4
        /*0010*/ 	.word	0x00000000
	.align		4
        /*0014*/ 	.word	0xfffffffd
	.align		4
        /*0018*/ 	.word	0x00000000
	.align		4
        /*001c*/ 	.word	0xfffffffc


//--------------------- .text.triton_poi_fused_add_convolution_mul_neg_threshold_3 --------------------------
	.section	.text.triton_poi_fused_add_convolution_mul_neg_threshold_3,"ax",@progbits
	.align	128
        .global         triton_poi_fused_add_convolution_mul_neg_threshold_3
        .type           triton_poi_fused_add_convolution_mul_neg_threshold_3,@function
        .size           triton_poi_fused_add_convolution_mul_neg_threshold_3,(.L_x_1 - triton_poi_fused_add_convolution_mul_neg_threshold_3)
        .other          triton_poi_fused_add_convolution_mul_neg_threshold_3,@"STO_CUDA_ENTRY STV_DEFAULT"
triton_poi_fused_add_convolution_mul_neg_threshold_3:
.text.triton_poi_fused_add_convolution_mul_neg_threshold_3:
[----:B------:R-:W0:Y:S02]  /*0000*/  LDC R1, c[0x0][0x28] ;  /* 0x00000a00ff017b82 */ /* 0x000e240000000800 */
[----:B------:R-:W1:Y:S01]  /*0010*/  S2R R0, SR_TID.X ;  /* 0x0000000000007919 */ /* 0x000e620000002100 */
[----:B------:R-:W2:Y:S01]  /*0020*/  LDC.64 R10, c[0x0][0x210] ;  /* 0x00008400ff0a7b82 */ /* 0x000ea20000000a00 */
[----:B------:R-:W-:Y:S01]  /*0030*/  IMAD.MOV.U32 R16, RZ, RZ, RZ ;  /* 0x000000ffff107224 */ /* 0x000fe200078e00ff */
[----:B------:R-:W-:Y:S01]  /*0040*/  ULDC.64 UR8, c[0x0][0x220] ;  /* 0x0000880000087ab9 */ /* 0x000fe20000000a00 */
[----:B------:R-:W3:Y:S01]  /*0050*/  S2R R3, SR_CTAID.X ;  /* 0x0000000000037919 */ /* 0x000ee20000002500 */
[----:B------:R-:W-:Y:S01]  /*0060*/  IMAD.MOV.U32 R15, RZ, RZ, RZ ;  /* 0x000000ffff0f7224 */ /* 0x000fe200078e00ff */
[----:B------:R-:W-:Y:S01]  /*0070*/  ULDC.64 UR4, c[0x0][0x208] ;  /* 0x0000820000047ab9 */ /* 0x000fe20000000a00 */
[----:B------:R-:W-:Y:S01]  /*0080*/  ULDC.64 UR6, c[0x0][0x218] ;  /* 0x0000860000067ab9 */ /* 0x000fe20000000a00 */
[----:B-1----:R-:W-:Y:S02]  /*0090*/  LOP3.LUT R0, R0, 0x7f, RZ, 0xc0, !PT ;  /* 0x0000007f00007812 */ /* 0x002fe400078ec0ff */
[----:B---3--:R-:W-:-:S03]  /*00a0*/  SHF.R.S32.HI R5, RZ, 0x18, R3 ;  /* 0x00000018ff057819 */ /* 0x008fc60000011403 */
[----:B------:R-:W-:Y:S02]  /*00b0*/  IMAD R0, R3, 0x80, R0 ;  /* 0x0000008003007824 */ /* 0x000fe400078e0200 */
[----:B------:R-:W1:Y:S01]  /*00c0*/  LDC.64 R2, c[0x0][0x230] ;  /* 0x00008c00ff027b82 */ /* 0x000e620000000a00 */
[----:B------:R-:W-:Y:S02]  /*00d0*/  SGXT R5, R5, 0x1 ;  /* 0x000000010505781a */ /* 0x000fe40000000200 */
[----:B------:R-:W-:Y:S02]  /*00e0*/  ISETP.GE.AND P0, PT, R0, 0x100, PT ;  /* 0x000001000000780c */ /* 0x000fe40003f06270 */
[----:B------:R-:W-:-:S04]  /*00f0*/  LEA.HI R5, R5, R0, RZ, 0x4 ;  /* 0x0000000005057211 */ /* 0x000fc800078f20ff */
[----:B------:R-:W-:Y:S02]  /*0100*/  SHF.R.S32.HI R7, RZ, 0x4, R5 ;  /* 0x00000004ff077819 */ /* 0x000fe40000011405 */
[----:B------:R-:W3:Y:S02]  /*0110*/  LDC.64 R4, c[0x0][0x228] ;  /* 0x00008a00ff047b82 */ /* 0x000ee40000000a00 */
[----:B------:R-:W-:-:S04]  /*0120*/  LEA.HI R6, R7, R7, RZ, 0x2 ;  /* 0x0000000707067211 */ /* 0x000fc800078f10ff */
[----:B------:R-:W-:-:S05]  /*0130*/  LOP3.LUT R6, R6, 0xfffffffc, RZ, 0xc0, !PT ;  /* 0xfffffffc06067812 */ /* 0x000fca00078ec0ff */
[----:B------:R-:W-:Y:S01]  /*0140*/  IMAD.IADD R9, R7, 0x1, -R6 ;  /* 0x0000000107097824 */ /* 0x000fe200078e0a06 */
[----:B------:R-:W-:Y:S02]  /*0150*/  SHF.R.S32.HI R12, RZ, 0x1f, R7 ;  /* 0x0000001fff0c7819 */ /* 0x000fe40000011407 */
[----:B------:R-:W-:Y:S01]  /*0160*/  IADD3 R8, P2, R7, UR8, RZ ;  /* 0x0000000807087c10 */ /* 0x000fe2000ff5e0ff */
[----:B-1----:R-:W-:Y:S01]  /*0170*/  IMAD.WIDE R2, R9, 0x4, R2 ;  /* 0x0000000409027825 */ /* 0x002fe200078e0202 */
[----:B------:R-:W-:Y:S02]  /*0180*/  PRMT R14, RZ, 0x7610, R14 ;  /* 0x00007610ff0e7816 */ /* 0x000fe4000000000e */
[----:B------:R-:W-:Y:S02]  /*0190*/  IADD3 R6, P1, R7, UR6, RZ ;  /* 0x0000000607067c10 */ /* 0x000fe4000ff3e0ff */
[----:B------:R2:W4:Y:S01]  /*01a0*/  @!P0 LDG.E.EL R16, desc[UR4][R2.64] ;  /* 0x0000000402108981 */ /* 0x000522000c2e1900 */
[----:B---3--:R-:W-:Y:S01]  /*01b0*/  IMAD.WIDE R4, R7, 0x4, R4 ;  /* 0x0000000407047825 */ /* 0x008fe200078e0204 */
[----:B------:R-:W-:-:S04]  /*01c0*/  IADD3.X R9, R12, UR9, RZ, P2, !PT ;  /* 0x000000090c097c10 */ /* 0x000fc800097fe4ff */
[----:B------:R1:W4:Y:S01]  /*01d0*/  @!P0 LDG.E.EL R15, desc[UR4][R4.64] ;  /* 0x00000004040f8981 */ /* 0x000322000c2e1900 */
[----:B------:R-:W-:Y:S02]  /*01e0*/  PRMT R13, RZ, 0x7610, R13 ;  /* 0x00007610ff0d7816 */ /* 0x000fe4000000000d */
[----:B------:R-:W-:Y:S01]  /*01f0*/  IADD3.X R7, R12, UR7, RZ, P1, !PT ;  /* 0x000000070c077c10 */ /* 0x000fe20008ffe4ff */
[----:B------:R-:W3:Y:S01]  /*0200*/  @!P0 LDG.E.EL.U8 R14, desc[UR4][R8.64] ;  /* 0x00000004080e8981 */ /* 0x000ee2000c2e1100 */
[----:B------:R-:W-:-:S03]  /*0210*/  IMAD.MOV.U32 R12, RZ, RZ, RZ ;  /* 0x000000ffff0c7224 */ /* 0x000fc600078e00ff */
[----:B------:R-:W5:Y:S01]  /*0220*/  @!P0 LDG.E.EL.U8 R13, desc[UR4][R6.64] ;  /* 0x00000004060d8981 */ /* 0x000f62000c2e1100 */
[C---:B--2---:R-:W-:Y:S01]  /*0230*/  IMAD.WIDE R2, R0.reuse, 0x4, R10 ;  /* 0x0000000400027825 */ /* 0x044fe200078e020a */
[----:B-1----:R-:W1:Y:S04]  /*0240*/  LDC.64 R4, c[0x0][0x238] ;  /* 0x00008e00ff047b82 */ /* 0x002e680000000a00 */
[----:B------:R-:W2:Y:S01]  /*0250*/  @!P0 LDG.E R12, desc[UR4][R2.64] ;  /* 0x00000004020c8981 */ /* 0x000ea2000c1e1900 */
[----:B------:R-:W-:Y:S02]  /*0260*/  IMAD.MOV.U32 R10, RZ, RZ, 0x3e4ccccd ;  /* 0x3e4ccccdff0a7424 */ /* 0x000fe400078e00ff */
[----:B-1----:R-:W-:-:S04]  /*0270*/  IMAD.WIDE R4, R0, 0x4, R4 ;  /* 0x0000000400047825 */ /* 0x002fc800078e0204 */
[----:B----4-:R-:W-:-:S04]  /*0280*/  FADD R15, R16, R15 ;  /* 0x0000000f100f7221 */ /* 0x010fc80000000000 */
[----:B------:R-:W-:Y:S01]  /*0290*/  FFMA R15, R15, R10, 0.5 ;  /* 0x3f0000000f0f7423 */ /* 0x000fe2000000000a */
[----:B---3--:R-:W-:Y:S02]  /*02a0*/  LOP3.LUT P2, RZ, R14, 0xff, RZ, 0xc0, !PT ;  /* 0x000000ff0eff7812 */ /* 0x008fe4000784c0ff */
[----:B-----5:R-:W-:Y:S02]  /*02b0*/  LOP3.LUT P1, RZ, R13, 0xff, RZ, 0xc0, !PT ;  /* 0x000000ff0dff7812 */ /* 0x020fe4000782c0ff */
[----:B------:R-:W-:-:S04]  /*02c0*/  FSEL R15, R15, 1, !P2 ;  /* 0x3f8000000f0f7808 */ /* 0x000fc80005000000 */
[----:B------:R-:W-:-:S05]  /*02d0*/  FSEL R15, R15, RZ, !P1 ;  /* 0x000000ff0f0f7208 */ /* 0x000fca0004800000 */
[----:B--2---:R-:W-:Y:S01]  /*02e0*/  FMUL R15, R15, R12 ;  /* 0x0000000c0f0f7220 */ /* 0x004fe20000400000 */
[----:B------:R-:W-:Y:S06]  /*02f0*/  @P0 EXIT ;  /* 0x000000000000094d */ /* 0x000fec0003800000 */
[----:B------:R-:W-:Y:S01]  /*0300*/  STG.E desc[UR4][R4.64], R15 ;  /* 0x0000000f04007986 */ /* 0x000fe2000c101904 */
[----:B------:R-:W-:Y:S05]  /*0310*/  EXIT ;  /* 0x000000000000794d */ /* 0x000fea0003800000 */
.L_x_0:
[----:B------:R-:W-:-:S00]  /*0320*/  BRA `(.L_x_0) ;  /* 0xfffffffc00fc7947 */ /* 0x000fc0000383ffff */
[----:B------:R-:W-:-:S00]  /*0330*/  NOP ;  /* 0x0000000000007918 */ /* 0x000fc00000000000 */
        /* <DEDUP_REMOVED lines=12> */
.L_x_1:


//--------------------- .nv.constant0.triton_poi_fused_add_convolution_mul_neg_threshold_3 --------------------------
	.section	.nv.constant0.triton_poi_fused_add_convolution_mul_neg_threshold_3,"a",@progbits
	.sectionflags	@""
	.align	4
.nv.constant0.triton_poi_fused_add_convolution_mul_neg_threshold_3:
	.zero		580
